//
// Generated by NVIDIA NVVM Compiler
//
// Compiler Build ID: CL-36424714
// Cuda compilation tools, release 13.0, V13.0.88
// Based on NVVM 20.0.0
//

.version 9.0
.target sm_100
.address_size 64

	// .globl	haar_type_C

.visible .entry haar_type_C(
	.param .u64 .ptr .align 1 haar_type_C_param_0,
	.param .u64 .ptr .align 1 haar_type_C_param_1,
	.param .u32 haar_type_C_param_2,
	.param .u64 .ptr .align 1 haar_type_C_param_3
)
{
	.reg .pred 	%p<12>;
	.reg .b32 	%r<75>;
	.reg .b64 	%rd<47>;

	ld.param.u64 	%rd6, [haar_type_C_param_0];
	ld.param.u64 	%rd4, [haar_type_C_param_1];
	ld.param.u32 	%r25, [haar_type_C_param_2];
	ld.param.u64 	%rd5, [haar_type_C_param_3];
	cvta.to.global.u64 	%rd1, %rd6;
	mov.u32 	%r26, %ctaid.x;
	mov.u32 	%r27, %ntid.x;
	mov.u32 	%r28, %tid.x;
	mad.lo.s32 	%r1, %r26, %r27, %r28;
	setp.ge.u32 	%p3, %r1, %r25;
	@%p3 bra 	$L__BB0_18;
	cvta.to.global.u64 	%rd7, %rd4;
	shl.b32 	%r30, %r1, 2;
	mul.wide.u32 	%rd8, %r30, 4;
	add.s64 	%rd9, %rd7, %rd8;
	ld.global.u32 	%r2, [%rd9];
	ld.global.u32 	%r31, [%rd9+4];
	ld.global.u32 	%r4, [%rd9+8];
	ld.global.u32 	%r32, [%rd9+12];
	shr.u32 	%r33, %r32, 31;
	add.s32 	%r34, %r32, %r33;
	shr.s32 	%r5, %r34, 1;
	min.s32 	%r35, %r2, %r31;
	setp.lt.s32 	%p4, %r35, 1;
	add.s32 	%r36, %r2, -1;
	mul.wide.u32 	%rd10, %r36, 8;
	add.s64 	%rd2, %rd1, %rd10;
	mov.b32 	%r67, 0;
	@%p4 bra 	$L__BB0_3;
	ld.global.u64 	%rd11, [%rd2];
	cvta.to.global.u64 	%rd12, %rd11;
	add.s32 	%r37, %r31, -1;
	mul.wide.u32 	%rd13, %r37, 4;
	add.s64 	%rd14, %rd12, %rd13;
	ld.global.u32 	%r67, [%rd14];
$L__BB0_3:
	add.s32 	%r8, %r4, %r2;
	min.s32 	%r39, %r8, %r31;
	setp.lt.s32 	%p5, %r39, 1;
	add.s32 	%r40, %r8, -1;
	mul.wide.u32 	%rd15, %r40, 8;
	add.s64 	%rd3, %rd1, %rd15;
	mov.b32 	%r68, 0;
	@%p5 bra 	$L__BB0_5;
	ld.global.u64 	%rd16, [%rd3];
	cvta.to.global.u64 	%rd17, %rd16;
	add.s32 	%r41, %r31, -1;
	mul.wide.u32 	%rd18, %r41, 4;
	add.s64 	%rd19, %rd17, %rd18;
	ld.global.u32 	%r68, [%rd19];
$L__BB0_5:
	add.s32 	%r11, %r5, %r31;
	min.s32 	%r44, %r2, %r11;
	setp.gt.s32 	%p1, %r44, 0;
	setp.lt.s32 	%p6, %r44, 1;
	mov.b32 	%r69, 0;
	@%p6 bra 	$L__BB0_7;
	ld.global.u64 	%rd20, [%rd2];
	cvta.to.global.u64 	%rd21, %rd20;
	add.s32 	%r45, %r11, -1;
	mul.wide.u32 	%rd22, %r45, 4;
	add.s64 	%rd23, %rd21, %rd22;
	ld.global.u32 	%r69, [%rd23];
$L__BB0_7:
	min.s32 	%r47, %r8, %r11;
	setp.gt.s32 	%p2, %r47, 0;
	setp.lt.s32 	%p7, %r47, 1;
	mov.b32 	%r70, 0;
	@%p7 bra 	$L__BB0_9;
	ld.global.u64 	%rd24, [%rd3];
	cvta.to.global.u64 	%rd25, %rd24;
	add.s32 	%r48, %r11, -1;
	mul.wide.u32 	%rd26, %r48, 4;
	add.s64 	%rd27, %rd25, %rd26;
	ld.global.u32 	%r70, [%rd27];
$L__BB0_9:
	mov.b32 	%r71, 0;
	not.pred 	%p8, %p1;
	@%p8 bra 	$L__BB0_11;
	ld.global.u64 	%rd28, [%rd2];
	cvta.to.global.u64 	%rd29, %rd28;
	add.s32 	%r50, %r11, -1;
	mul.wide.u32 	%rd30, %r50, 4;
	add.s64 	%rd31, %rd29, %rd30;
	ld.global.u32 	%r71, [%rd31];
$L__BB0_11:
	mov.b32 	%r72, 0;
	not.pred 	%p9, %p2;
	@%p9 bra 	$L__BB0_13;
	ld.global.u64 	%rd32, [%rd3];
	cvta.to.global.u64 	%rd33, %rd32;
	add.s32 	%r52, %r11, -1;
	mul.wide.u32 	%rd34, %r52, 4;
	add.s64 	%rd35, %rd33, %rd34;
	ld.global.u32 	%r72, [%rd35];
$L__BB0_13:
	add.s32 	%r20, %r11, %r5;
	min.s32 	%r55, %r2, %r20;
	setp.lt.s32 	%p10, %r55, 1;
	mov.b32 	%r73, 0;
	@%p10 bra 	$L__BB0_15;
	ld.global.u64 	%rd36, [%rd2];
	cvta.to.global.u64 	%rd37, %rd36;
	add.s32 	%r56, %r20, -1;
	mul.wide.u32 	%rd38, %r56, 4;
	add.s64 	%rd39, %rd37, %rd38;
	ld.global.u32 	%r73, [%rd39];
$L__BB0_15:
	min.s32 	%r58, %r8, %r20;
	setp.lt.s32 	%p11, %r58, 1;
	mov.b32 	%r74, 0;
	@%p11 bra 	$L__BB0_17;
	ld.global.u64 	%rd40, [%rd3];
	cvta.to.global.u64 	%rd41, %rd40;
	add.s32 	%r59, %r20, -1;
	mul.wide.u32 	%rd42, %r59, 4;
	add.s64 	%rd43, %rd41, %rd42;
	ld.global.u32 	%r74, [%rd43];
$L__BB0_17:
	add.s32 	%r60, %r68, %r69;
	add.s32 	%r61, %r67, %r70;
	add.s32 	%r62, %r60, %r71;
	add.s32 	%r63, %r61, %r72;
	add.s32 	%r64, %r63, %r73;
	sub.s32 	%r65, %r62, %r64;
	add.s32 	%r66, %r65, %r74;
	cvta.to.global.u64 	%rd44, %rd5;
	mul.wide.u32 	%rd45, %r1, 4;
	add.s64 	%rd46, %rd44, %rd45;
	st.global.u32 	[%rd46], %r66;
$L__BB0_18:
	bar.sync 	0;
	ret;

}


// ===== COMPILED SASS (sm_100) =====

	.target	sm_100

	.elftype	@"ET_EXEC"


//--------------------- .note.nv.tkinfo           --------------------------
	.section	.note.nv.tkinfo,"",@"SHT_NOTE"
	.sectionflags	@"SHF_NOTE_NV_TKINFO"
	.tkinfo
        /*0018*/ 	.word	0x00000002
        /*0030*/ 	.string	""
        /*0030*/ 	.string	"ptxas"
        /*0030*/ 	.string	"Cuda compilation tools, release 13.0, V13.0.88"
        /*0030*/ 	.string	"Build cuda_13.0.r13.0/compiler.36424714_0"
        /*0030*/ 	.string	"-arch sm_100 -m 64 "



//--------------------- .note.nv.cuinfo           --------------------------
	.section	.note.nv.cuinfo,"",@"SHT_NOTE"
	.sectionflags	@"SHF_NOTE_NV_CUINFO"
        /*0018*/ 	.short	0x0002
        /*001a*/ 	.short	0x0064
        /*001c*/ 	.short	0x0082
	.zero		2


//--------------------- .nv.info                  --------------------------
	.section	.nv.info,"",@"SHT_CUDA_INFO"
	.align	4


	//----- nvinfo : EIATTR_REGCOUNT
	.align		4
        /*0000*/ 	.byte	0x04, 0x2f
        /*0002*/ 	.short	(.L_1 - .L_0)
	.align		4
.L_0:
        /*0004*/ 	.word	index@(haar_type_C)
        /*0008*/ 	.word	0x00000020


	//----- nvinfo : EIATTR_FRAME_SIZE
	.align		4
.L_1:
        /*000c*/ 	.byte	0x04, 0x11
        /*000e*/ 	.short	(.L_3 - .L_2)
	.align		4
.L_2:
        /*0010*/ 	.word	index@(haar_type_C)
        /*0014*/ 	.word	0x00000000


	//----- nvinfo : EIATTR_MIN_STACK_SIZE
	.align		4
.L_3:
        /*0018*/ 	.byte	0x04, 0x12
        /*001a*/ 	.short	(.L_5 - .L_4)
	.align		4
.L_4:
        /*001c*/ 	.word	index@(haar_type_C)
        /*0020*/ 	.word	0x00000000
.L_5:


//--------------------- .nv.compat                --------------------------
	.section	.nv.compat,"",@"SHT_CUDA_COMPAT_INFO"
	.align	4
        /*0000*/ 	.byte	0x02, 0x09, 0x00, 0x00, 0x02, 0x02, 0x01, 0x00, 0x02, 0x05, 0x05, 0x00, 0x03, 0x07, 0x01, 0x01
        /*0010*/ 	.byte	0x02, 0x03, 0x00, 0x00, 0x02, 0x06, 0x01, 0x00, 0x04, 0x0b, 0x08, 0x00, 0x09, 0x00, 0x00, 0x00
        /*0020*/ 	.byte	0x00, 0x00, 0x00, 0x00


//--------------------- .nv.info.haar_type_C      --------------------------
	.section	.nv.info.haar_type_C,"",@"SHT_CUDA_INFO"
	.sectionflags	@""
	.align	4


	//----- nvinfo : EIATTR_CUDA_API_VERSION
	.align		4
        /*0000*/ 	.byte	0x04, 0x37
        /*0002*/ 	.short	(.L_7 - .L_6)
.L_6:
        /*0004*/ 	.word	0x00000082


	//----- nvinfo : EIATTR_KPARAM_INFO
	.align		4
.L_7:
        /*0008*/ 	.byte	0x04, 0x17
        /*000a*/ 	.short	(.L_9 - .L_8)
.L_8:
        /*000c*/ 	.word	0x00000000
        /*0010*/ 	.short	0x0003
        /*0012*/ 	.short	0x0018
        /*0014*/ 	.byte	0x00, 0xf5, 0x21, 0x00


	//----- nvinfo : EIATTR_KPARAM_INFO
	.align		4
.L_9:
        /*0018*/ 	.byte	0x04, 0x17
        /*001a*/ 	.short	(.L_11 - .L_10)
.L_10:
        /*001c*/ 	.word	0x00000000
        /*0020*/ 	.short	0x0002
        /*0022*/ 	.short	0x0010
        /*0024*/ 	.byte	0x00, 0xf0, 0x11, 0x00


	//----- nvinfo : EIATTR_KPARAM_INFO
	.align		4
.L_11:
        /*0028*/ 	.byte	0x04, 0x17
        /*002a*/ 	.short	(.L_13 - .L_12)
.L_12:
        /*002c*/ 	.word	0x00000000
        /*0030*/ 	.short	0x0001
        /*0032*/ 	.short	0x0008
        /*0034*/ 	.byte	0x00, 0xf5, 0x21, 0x00


	//----- nvinfo : EIATTR_KPARAM_INFO
	.align		4
.L_13:
        /*0038*/ 	.byte	0x04, 0x17
        /*003a*/ 	.short	(.L_15 - .L_14)
.L_14:
        /*003c*/ 	.word	0x00000000
        /*0040*/ 	.short	0x0000
        /*0042*/ 	.short	0x0000
        /*0044*/ 	.byte	0x00, 0xf5, 0x21, 0x00


	//----- nvinfo : EIATTR_SPARSE_MMA_MASK
	.align		4
.L_15:
        /*0048*/ 	.byte	0x03, 0x50
        /*004a*/ 	.short	0x0000


	//----- nvinfo : EIATTR_MAXREG_COUNT
	.align		4
        /*004c*/ 	.byte	0x03, 0x1b
        /*004e*/ 	.short	0x00ff


	//----- nvinfo : EIATTR_NUM_BARRIERS
	.align		4
        /*0050*/ 	.byte	0x02, 0x4c
        /*0052*/ 	.byte	0x01
	.zero		1


	//----- nvinfo : EIATTR_MERCURY_ISA_VERSION
	.align		4
        /*0054*/ 	.byte	0x03, 0x5f
        /*0056*/ 	.short	0x0101


	//----- nvinfo : EIATTR_VRC_CTA_INIT_COUNT
	.align		4
        /*0058*/ 	.byte	0x02, 0x4a
	.zero		1
	.zero		1


	//----- nvinfo : EIATTR_EXIT_INSTR_OFFSETS
	.align		4
        /*005c*/ 	.byte	0x04, 0x1c
        /*005e*/ 	.short	(.L_17 - .L_16)


	//   ....[0]....
.L_16:
        /*0060*/ 	.word	0x000005a0


	//----- nvinfo : EIATTR_CRS_STACK_SIZE
	.align		4
.L_17:
        /*0064*/ 	.byte	0x04, 0x1e
        /*0066*/ 	.short	(.L_19 - .L_18)
.L_18:
        /*0068*/ 	.word	0x00000000


	//----- nvinfo : EIATTR_CBANK_PARAM_SIZE
	.align		4
.L_19:
        /*006c*/ 	.byte	0x03, 0x19
        /*006e*/ 	.short	0x0020


	//----- nvinfo : EIATTR_PARAM_CBANK
	.align		4
        /*0070*/ 	.byte	0x04, 0x0a
        /*0072*/ 	.short	(.L_21 - .L_20)
	.align		4
.L_20:
        /*0074*/ 	.word	index@(.nv.constant0.haar_type_C)
        /*0078*/ 	.short	0x0380
        /*007a*/ 	.short	0x0020


	//----- nvinfo : EIATTR_SW_WAR
	.align		4
.L_21:
        /*007c*/ 	.byte	0x04, 0x36
        /*007e*/ 	.short	(.L_23 - .L_22)
.L_22:
        /*0080*/ 	.word	0x00000008
.L_23:


//--------------------- .nv.callgraph             --------------------------
	.section	.nv.callgraph,"",@"SHT_CUDA_CALLGRAPH"
	.align	4
	.sectionentsize	8
	.align		4
        /*0000*/ 	.word	0x00000000
	.align		4
        /*0004*/ 	.word	0xffffffff
	.align		4
        /*0008*/ 	.word	0x00000000
	.align		4
        /*000c*/ 	.word	0xfffffffe
	.align		4
        /*0010*/ 	.word	0x00000000
	.align		4
        /*0014*/ 	.word	0xfffffffd
	.align		4
        /*0018*/ 	.word	0x00000000
	.align		4
        /*001c*/ 	.word	0xfffffffc


//--------------------- .text.haar_type_C         --------------------------
	.section	.text.haar_type_C,"ax",@progbits
	.align	128
        .global         haar_type_C
        .type           haar_type_C,@function
        .size           haar_type_C,(.L_x_3 - haar_type_C)
        .other          haar_type_C,@"STO_CUDA_ENTRY STV_DEFAULT"
haar_type_C:
.text.haar_type_C:
[----:B------:R-:W-:Y:S01]  /*0000*/  LDC R1, c[0x0][0x37c] ;  /* 0x0000df00ff017b82 */ /* 0x000fe20000000800 */
[----:B------:R-:W0:Y:S07]  /*0010*/  S2R R3, SR_TID.X ;  /* 0x0000000000037919 */ /* 0x000e2e0000002100 */
[----:B------:R-:W0:Y:S01]  /*0020*/  S2UR UR4, SR_CTAID.X ;  /* 0x00000000000479c3 */ /* 0x000e220000002500 */
[----:B------:R-:W1:Y:S01]  /*0030*/  LDCU UR5, c[0x0][0x390] ;  /* 0x00007200ff0577ac */ /* 0x000e620008000800 */
[----:B------:R-:W-:Y:S06]  /*0040*/  BSSY.RECONVERGENT B0, `(.L_x_0) ;  /* 0x0000054000007945 */ /* 0x000fec0003800200 */
[----:B------:R-:W0:Y:S02]  /*0050*/  LDC R14, c[0x0][0x360] ;  /* 0x0000d800ff0e7b82 */ /* 0x000e240000000800 */
[----:B0-----:R-:W-:-:S05]  /*0060*/  IMAD R14, R14, UR4, R3 ;  /* 0x000000040e0e7c24 */ /* 0x001fca000f8e0203 */
[----:B-1----:R-:W-:-:S13]  /*0070*/  ISETP.GE.U32.AND P0, PT, R14, UR5, PT ;  /* 0x000000050e007c0c */ /* 0x002fda000bf06070 */
[----:B------:R-:W-:Y:S05]  /*0080*/  @P0 BRA `(.L_x_1) ;  /* 0x00000004003c0947 */ /* 0x000fea0003800000 */
[----:B------:R-:W0:Y:S01]  /*0090*/  LDC.64 R6, c[0x0][0x388] ;  /* 0x0000e200ff067b82 */ /* 0x000e220000000a00 */
[----:B------:R-:W1:Y:S01]  /*00a0*/  LDCU.64 UR4, c[0x0][0x358] ;  /* 0x00006b00ff0477ac */ /* 0x000e620008000a00 */
[----:B------:R-:W-:-:S06]  /*00b0*/  IMAD.SHL.U32 R3, R14, 0x4, RZ ;  /* 0x000000040e037824 */ /* 0x000fcc00078e00ff */
[----:B------:R-:W2:Y:S01]  /*00c0*/  LDC.64 R22, c[0x0][0x380] ;  /* 0x0000e000ff167b82 */ /* 0x000ea20000000a00 */
[----:B0-----:R-:W-:-:S05]  /*00d0*/  IMAD.WIDE.U32 R6, R3, 0x4, R6 ;  /* 0x0000000403067825 */ /* 0x001fca00078e0006 */
[----:B-1----:R-:W3:Y:S04]  /*00e0*/  LDG.E R9, desc[UR4][R6.64] ;  /* 0x0000000406097981 */ /* 0x002ee8000c1e1900 */
[----:B------:R-:W4:Y:S04]  /*00f0*/  LDG.E R17, desc[UR4][R6.64+0x4] ;  /* 0x0000040406117981 */ /* 0x000f28000c1e1900 */
[----:B------:R-:W5:Y:S04]  /*0100*/  LDG.E R4, desc[UR4][R6.64+0xc] ;  /* 0x00000c0406047981 */ /* 0x000f68000c1e1900 */
[----:B------:R-:W5:Y:S01]  /*0110*/  LDG.E R0, desc[UR4][R6.64+0x8] ;  /* 0x0000080406007981 */ /* 0x000f62000c1e1900 */
[C---:B---3--:R-:W-:Y:S01]  /*0120*/  VIADD R21, R9.reuse, 0xffffffff ;  /* 0xffffffff09157836 */ /* 0x048fe20000000000 */
[----:B----4-:R-:W-:-:S03]  /*0130*/  VIMNMX R2, PT, PT, R9, R17, PT ;  /* 0x0000001109027248 */ /* 0x010fc60003fe0100 */
[----:B--2---:R-:W-:Y:S01]  /*0140*/  IMAD.WIDE.U32 R20, R21, 0x8, R22 ;  /* 0x0000000815147825 */ /* 0x004fe200078e0016 */
[----:B------:R-:W-:-:S13]  /*0150*/  ISETP.GE.AND P6, PT, R2, 0x1, PT ;  /* 0x000000010200780c */ /* 0x000fda0003fc6270 */
[----:B------:R-:W2:Y:S01]  /*0160*/  @P6 LDG.E.64 R2, desc[UR4][R20.64] ;  /* 0x0000000414026981 */ /* 0x000ea2000c1e1b00 */
[----:B-----5:R-:W-:Y:S02]  /*0170*/  LEA.HI R4, R4, R4, RZ, 0x1 ;  /* 0x0000000404047211 */ /* 0x020fe400078f08ff */
[----:B------:R-:W-:Y:S02]  /*0180*/  IADD3 R5, PT, PT, R9, R0, RZ ;  /* 0x0000000009057210 */ /* 0x000fe40007ffe0ff */
[----:B------:R-:W-:Y:S02]  /*0190*/  SHF.R.S32.HI R4, RZ, 0x1, R4 ;  /* 0x00000001ff047819 */ /* 0x000fe40000011404 */
[----:B------:R-:W-:Y:S01]  /*01a0*/  VIMNMX R0, PT, PT, R17, R5, PT ;  /* 0x0000000511007248 */ /* 0x000fe20003fe0100 */
[----:B------:R-:W-:Y:S01]  /*01b0*/  VIADD R7, R5, 0xffffffff ;  /* 0xffffffff05077836 */ /* 0x000fe20000000000 */
[C---:B------:R-:W-:Y:S01]  /*01c0*/  @P6 IADD3 R25, PT, PT, R17.reuse, -0x1, RZ ;  /* 0xffffffff11196810 */ /* 0x040fe20007ffe0ff */
[----:B------:R-:W-:Y:S01]  /*01d0*/  IMAD.IADD R16, R17, 0x1, R4 ;  /* 0x0000000111107824 */ /* 0x000fe200078e0204 */
[----:B------:R-:W-:Y:S01]  /*01e0*/  ISETP.GE.AND P5, PT, R0, 0x1, PT ;  /* 0x000000010000780c */ /* 0x000fe20003fa6270 */
[----:B------:R-:W-:-:S03]  /*01f0*/  IMAD.WIDE.U32 R22, R7, 0x8, R22 ;  /* 0x0000000807167825 */ /* 0x000fc600078e0016 */
[-C--:B------:R-:W-:Y:S01]  /*0200*/  VIMNMX R6, PT, PT, R9, R16.reuse, PT ;  /* 0x0000001009067248 */ /* 0x080fe20003fe0100 */
[----:B------:R-:W-:Y:S01]  /*0210*/  IMAD.IADD R0, R4, 0x1, R16 ;  /* 0x0000000104007824 */ /* 0x000fe200078e0210 */
[----:B------:R-:W-:Y:S02]  /*0220*/  VIMNMX R4, PT, PT, R5, R16, PT ;  /* 0x0000001005047248 */ /* 0x000fe40003fe0100 */
[C---:B------:R-:W-:Y:S02]  /*0230*/  ISETP.GE.AND P4, PT, R6.reuse, 0x1, PT ;  /* 0x000000010600780c */ /* 0x040fe40003f86270 */
[----:B------:R-:W-:Y:S02]  /*0240*/  ISETP.GT.AND P3, PT, R6, RZ, PT ;  /* 0x000000ff0600720c */ /* 0x000fe40003f64270 */
[----:B------:R-:W-:Y:S01]  /*0250*/  VIMNMX R9, PT, PT, R9, R0, PT ;  /* 0x0000000009097248 */ /* 0x000fe20003fe0100 */
[----:B------:R-:W3:Y:S01]  /*0260*/  @P5 LDG.E.64 R18, desc[UR4][R22.64] ;  /* 0x0000000416125981 */ /* 0x000ee2000c1e1b00 */
[C---:B------:R-:W-:Y:S01]  /*0270*/  ISETP.GE.AND P2, PT, R4.reuse, 0x1, PT ;  /* 0x000000010400780c */ /* 0x040fe20003f46270 */
[----:B------:R-:W-:Y:S01]  /*0280*/  IMAD.MOV.U32 R15, RZ, RZ, RZ ;  /* 0x000000ffff0f7224 */ /* 0x000fe200078e00ff */
[----:B------:R-:W-:-:S02]  /*0290*/  ISETP.GT.AND P1, PT, R4, RZ, PT ;  /* 0x000000ff0400720c */ /* 0x000fc40003f24270 */
[----:B------:R-:W-:Y:S02]  /*02a0*/  ISETP.GE.AND P0, PT, R9, 0x1, PT ;  /* 0x000000010900780c */ /* 0x000fe40003f06270 */
[----:B------:R-:W-:Y:S01]  /*02b0*/  VIMNMX R5, PT, PT, R5, R0, PT ;  /* 0x0000000005057248 */ /* 0x000fe20003fe0100 */
[----:B------:R-:W4:Y:S04]  /*02c0*/  @P4 LDG.E.64 R8, desc[UR4][R20.64] ;  /* 0x0000000414084981 */ /* 0x000f28000c1e1b00 */
[----:B------:R-:W5:Y:S06]  /*02d0*/  @P3 LDG.E.64 R6, desc[UR4][R20.64] ;  /* 0x0000000414063981 */ /* 0x000f6c000c1e1b00 */
[----:B------:R-:W5:Y:S01]  /*02e0*/  @P0 LDG.E.64 R10, desc[UR4][R20.64] ;  /* 0x00000004140a0981 */ /* 0x000f62000c1e1b00 */
[----:B--2---:R-:W-:-:S03]  /*02f0*/  @P6 IMAD.WIDE.U32 R24, R25, 0x4, R2 ;  /* 0x0000000419186825 */ /* 0x004fc600078e0002 */
[----:B------:R-:W2:Y:S04]  /*0300*/  @P1 LDG.E.64 R2, desc[UR4][R22.64] ;  /* 0x0000000416021981 */ /* 0x000ea8000c1e1b00 */
[----:B------:R-:W2:Y:S01]  /*0310*/  @P6 LDG.E R15, desc[UR4][R24.64] ;  /* 0x00000004180f6981 */ /* 0x000ea2000c1e1900 */
[----:B------:R-:W-:-:S03]  /*0320*/  ISETP.GE.AND P6, PT, R5, 0x1, PT ;  /* 0x000000010500780c */ /* 0x000fc60003fc6270 */
[----:B------:R-:W2:Y:S10]  /*0330*/  @P2 LDG.E.64 R4, desc[UR4][R22.64] ;  /* 0x0000000416042981 */ /* 0x000eb4000c1e1b00 */
[----:B------:R0:W2:Y:S01]  /*0340*/  @P6 LDG.E.64 R12, desc[UR4][R22.64] ;  /* 0x00000004160c6981 */ /* 0x0000a2000c1e1b00 */
[----:B------:R-:W-:Y:S01]  /*0350*/  @P5 IADD3 R17, PT, PT, R17, -0x1, RZ ;  /* 0xffffffff11115810 */ /* 0x000fe20007ffe0ff */
[----:B------:R-:W-:-:S02]  /*0360*/  @P4 VIADD R27, R16, 0xffffffff ;  /* 0xffffffff101b4836 */ /* 0x000fc40000000000 */
[----:B------:R-:W-:Y:S02]  /*0370*/  @P3 VIADD R29, R16, 0xffffffff ;  /* 0xffffffff101d3836 */ /* 0x000fe40000000000 */
[----:B---3--:R-:W-:-:S04]  /*0380*/  @P5 IMAD.WIDE.U32 R18, R17, 0x4, R18 ;  /* 0x0000000411125825 */ /* 0x008fc800078e0012 */
[----:B------:R-:W-:Y:S02]  /*0390*/  HFMA2 R17, -RZ, RZ, 0, 0 ;  /* 0x00000000ff117431 */ /* 0x000fe400000001ff */
[----:B----4-:R-:W-:-:S04]  /*03a0*/  @P4 IMAD.WIDE.U32 R8, R27, 0x4, R8 ;  /* 0x000000041b084825 */ /* 0x010fc800078e0008 */
[----:B-----5:R-:W-:Y:S01]  /*03b0*/  @P3 IMAD.WIDE.U32 R26, R29, 0x4, R6 ;  /* 0x000000041d1a3825 */ /* 0x020fe200078e0006 */
[C---:B------:R-:W-:Y:S01]  /*03c0*/  @P2 IADD3 R7, PT, PT, R16.reuse, -0x1, RZ ;  /* 0xffffffff10072810 */ /* 0x040fe20007ffe0ff */
[----:B------:R1:W3:Y:S02]  /*03d0*/  @P5 LDG.E R17, desc[UR4][R18.64] ;  /* 0x0000000412115981 */ /* 0x0002e4000c1e1900 */
[----:B0-----:R-:W-:Y:S01]  /*03e0*/  @P1 VIADD R23, R16, 0xffffffff ;  /* 0xffffffff10171836 */ /* 0x001fe20000000000 */
[----:B------:R-:W-:Y:S01]  /*03f0*/  @P0 IADD3 R21, PT, PT, R0, -0x1, RZ ;  /* 0xffffffff00150810 */ /* 0x000fe20007ffe0ff */
[----:B------:R-:W-:Y:S02]  /*0400*/  IMAD.MOV.U32 R24, RZ, RZ, RZ ;  /* 0x000000ffff187224 */ /* 0x000fe400078e00ff */
[----:B------:R-:W-:Y:S02]  /*0410*/  IMAD.MOV.U32 R6, RZ, RZ, RZ ;  /* 0x000000ffff067224 */ /* 0x000fe400078e00ff */
[----:B------:R-:W-:-:S02]  /*0420*/  IMAD.MOV.U32 R16, RZ, RZ, RZ ;  /* 0x000000ffff107224 */ /* 0x000fc400078e00ff */
[----:B-1----:R-:W-:Y:S02]  /*0430*/  @P6 VIADD R19, R0, 0xffffffff ;  /* 0xffffffff00136836 */ /* 0x002fe40000000000 */
[----:B------:R-:W-:Y:S02]  /*0440*/  HFMA2 R0, -RZ, RZ, 0, 0 ;  /* 0x00000000ff007431 */ /* 0x000fe400000001ff */
[----:B------:R-:W-:Y:S01]  /*0450*/  @P0 IMAD.WIDE.U32 R10, R21, 0x4, R10 ;  /* 0x00000004150a0825 */ /* 0x000fe200078e000a */
[----:B------:R0:W3:Y:S04]  /*0460*/  @P4 LDG.E R24, desc[UR4][R8.64] ;  /* 0x0000000408184981 */ /* 0x0000e8000c1e1900 */
[----:B------:R-:W3:Y:S01]  /*0470*/  @P3 LDG.E R6, desc[UR4][R26.64] ;  /* 0x000000041a063981 */ /* 0x000ee2000c1e1900 */
[----:B------:R-:W-:-:S03]  /*0480*/  IMAD.MOV.U32 R18, RZ, RZ, RZ ;  /* 0x000000ffff127224 */ /* 0x000fc600078e00ff */
[----:B------:R-:W4:Y:S01]  /*0490*/  @P0 LDG.E R0, desc[UR4][R10.64] ;  /* 0x000000040a000981 */ /* 0x000f22000c1e1900 */
[----:B0-----:R-:W0:Y:S01]  /*04a0*/  LDC.64 R8, c[0x0][0x398] ;  /* 0x0000e600ff087b82 */ /* 0x001e220000000a00 */
[----:B--2---:R-:W-:-:S04]  /*04b0*/  @P1 IMAD.WIDE.U32 R2, R23, 0x4, R2 ;  /* 0x0000000417021825 */ /* 0x004fc800078e0002 */
[----:B------:R-:W-:Y:S01]  /*04c0*/  @P2 IMAD.WIDE.U32 R4, R7, 0x4, R4 ;  /* 0x0000000407042825 */ /* 0x000fe200078e0004 */
[----:B------:R-:W-:-:S04]  /*04d0*/  MOV R7, RZ ;  /* 0x000000ff00077202 */ /* 0x000fc80000000f00 */
[----:B------:R-:W2:Y:S04]  /*04e0*/  @P2 LDG.E R16, desc[UR4][R4.64] ;  /* 0x0000000404102981 */ /* 0x000ea8000c1e1900 */
[----:B------:R-:W2:Y:S01]  /*04f0*/  @P1 LDG.E R7, desc[UR4][R2.64] ;  /* 0x0000000402071981 */ /* 0x000ea2000c1e1900 */
[----:B------:R-:W-:-:S05]  /*0500*/  @P6 IMAD.WIDE.U32 R12, R19, 0x4, R12 ;  /* 0x00000004130c6825 */ /* 0x000fca00078e000c */
[----:B------:R-:W5:Y:S01]  /*0510*/  @P6 LDG.E R18, desc[UR4][R12.64] ;  /* 0x000000040c126981 */ /* 0x000f62000c1e1900 */
[----:B---3--:R-:W-:Y:S02]  /*0520*/  IADD3 R17, PT, PT, R6, R17, R24 ;  /* 0x0000001106117210 */ /* 0x008fe40007ffe018 */
[----:B--2---:R-:W-:-:S04]  /*0530*/  IADD3 R7, PT, PT, R7, R15, R16 ;  /* 0x0000000f07077210 */ /* 0x004fc80007ffe010 */
[----:B----4-:R-:W-:Y:S01]  /*0540*/  IADD3 R7, PT, PT, R17, -R7, -R0 ;  /* 0x8000000711077210 */ /* 0x010fe20007ffe800 */
[----:B0-----:R-:W-:-:S03]  /*0550*/  IMAD.WIDE.U32 R14, R14, 0x4, R8 ;  /* 0x000000040e0e7825 */ /* 0x001fc600078e0008 */
[----:B-----5:R-:W-:-:S05]  /*0560*/  IADD3 R7, PT, PT, R7, R18, RZ ;  /* 0x0000001207077210 */ /* 0x020fca0007ffe0ff */
[----:B------:R0:W-:Y:S02]  /*0570*/  STG.E desc[UR4][R14.64], R7 ;  /* 0x000000070e007986 */ /* 0x0001e4000c101904 */
.L_x_1:
[----:B------:R-:W-:Y:S05]  /*0580*/  BSYNC.RECONVERGENT B0 ;  /* 0x0000000000007941 */ /* 0x000fea0003800200 */
.L_x_0:
[----:B------:R-:W-:Y:S06]  /*0590*/  BAR.SYNC.DEFER_BLOCKING 0x0 ;  /* 0x0000000000007b1d */ /* 0x000fec0000010000 */
[----:B------:R-:W-:Y:S05]  /*05a0*/  EXIT ;  /* 0x000000000000794d */ /* 0x000fea0003800000 */
.L_x_2:
[----:B------:R-:W-:-:S00]  /*05b0*/  BRA `(.L_x_2) ;  /* 0xfffffffc00fc7947 */ /* 0x000fc0000383ffff */
[----:B------:R-:W-:-:S00]  /*05c0*/  NOP ;  /* 0x0000000000007918 */ /* 0x000fc00000000000 */
        /* <DEDUP_REMOVED lines=11> */
.L_x_3:


//--------------------- .nv.shared.reserved.0     --------------------------
	.section	.nv.shared.reserved.0,"aw",@nobits
	.weak		__nv_reservedSMEM_offset_0_alias
	.size		__nv_reservedSMEM_offset_0_alias, 0, 64
	.other		__nv_reservedSMEM_offset_0_alias,@"STO_CUDA_RESERVED_SHARED STV_DEFAULT"
__nv_reservedSMEM_offset_0_alias:
	.zero		0
	.zero		64


//--------------------- .nv.constant0.haar_type_C --------------------------
	.section	.nv.constant0.haar_type_C,"a",@progbits
	.sectionflags	@""
	.align	4
.nv.constant0.haar_type_C:
	.zero		928


//--------------------- SYMBOLS --------------------------

	.type		.nv.reservedSmem.offset0,@object
	.size		.nv.reservedSmem.offset0,0x4
